	.headerflags	@"EF_CUDA_TEXMODE_UNIFIED EF_CUDA_64BIT_ADDRESS EF_CUDA_ACCELERATORS EF_CUDA_SM90 EF_CUDA_VIRTUAL_SM(EF_CUDA_SM90)"
	.elftype	@"ET_EXEC"


//--------------------- .nv.info                  --------------------------
	.section	.nv.info,"",@"SHT_CUDA_INFO"
	.align	4


	//----- nvinfo : EIATTR_REGCOUNT
	.align		4
        /*0000*/ 	.byte	0x04, 0x2f
        /*0002*/ 	.short	(.L_3 - .L_2)
	.align		4
.L_2:
        /*0004*/ 	.word	index@(triton_poi_fused__native_batch_norm_legit_no_training_cat_relu_80)
        /*0008*/ 	.word	0x00000019


	//----- nvinfo : EIATTR_MIN_STACK_SIZE
	.align		4
.L_3:
        /*000c*/ 	.byte	0x04, 0x12
        /*000e*/ 	.short	(.L_5 - .L_4)
	.align		4
.L_4:
        /*0010*/ 	.word	index@(triton_poi_fused__native_batch_norm_legit_no_training_cat_relu_80)
        /*0014*/ 	.word	0x00000000


	//----- nvinfo : EIATTR_FRAME_SIZE
	.align		4
.L_5:
        /*0018*/ 	.byte	0x04, 0x11
        /*001a*/ 	.short	(.L_7 - .L_6)
	.align		4
.L_6:
        /*001c*/ 	.word	index@(triton_poi_fused__native_batch_norm_legit_no_training_cat_relu_80)
        /*0020*/ 	.word	0x00000000


	//----- nvinfo : EIATTR_MIN_STACK_SIZE
	.align		4
.L_7:
        /*0024*/ 	.byte	0x04, 0x12
        /*0026*/ 	.short	(.L_9 - .L_8)
	.align		4
.L_8:
        /*0028*/ 	.word	index@(triton_poi_fused__native_batch_norm_legit_no_training_cat_relu_80)
        /*002c*/ 	.word	0x00000000
.L_9:


//--------------------- .nv.info.triton_poi_fused__native_batch_norm_legit_no_training_cat_relu_80 --------------------------
	.section	.nv.info.triton_poi_fused__native_batch_norm_legit_no_training_cat_relu_80,"",@"SHT_CUDA_INFO"
	.sectionflags	@""
	.align	4


	//----- nvinfo : EIATTR_CUDA_API_VERSION
	.align		4
        /*0000*/ 	.byte	0x04, 0x37
        /*0002*/ 	.short	(.L_11 - .L_10)
.L_10:
        /*0004*/ 	.word	0x0000007c


	//----- nvinfo : EIATTR_KPARAM_INFO
	.align		4
.L_11:
        /*0008*/ 	.byte	0x04, 0x17
        /*000a*/ 	.short	(.L_13 - .L_12)
.L_12:
        /*000c*/ 	.word	0x00000000
        /*0010*/ 	.short	0x000e
        /*0012*/ 	.short	0x0070
        /*0014*/ 	.byte	0x00, 0xf0, 0x11, 0x00


	//----- nvinfo : EIATTR_KPARAM_INFO
	.align		4
.L_13:
        /*0018*/ 	.byte	0x04, 0x17
        /*001a*/ 	.short	(.L_15 - .L_14)
.L_14:
        /*001c*/ 	.word	0x00000000
        /*0020*/ 	.short	0x000d
        /*0022*/ 	.short	0x0068
        /*0024*/ 	.byte	0x00, 0xf4, 0x21, 0x00


	//----- nvinfo : EIATTR_KPARAM_INFO
	.align		4
.L_15:
        /*0028*/ 	.byte	0x04, 0x17
        /*002a*/ 	.short	(.L_17 - .L_16)
.L_16:
        /*002c*/ 	.word	0x00000000
        /*0030*/ 	.short	0x000c
        /*0032*/ 	.short	0x0060
        /*0034*/ 	.byte	0x00, 0xf4, 0x21, 0x00


	//----- nvinfo : EIATTR_KPARAM_INFO
	.align		4
.L_17:
        /*0038*/ 	.byte	0x04, 0x17
        /*003a*/ 	.short	(.L_19 - .L_18)
.L_18:
        /*003c*/ 	.word	0x00000000
        /*0040*/ 	.short	0x000b
        /*0042*/ 	.short	0x0058
        /*0044*/ 	.byte	0x00, 0xf4, 0x21, 0x00


	//----- nvinfo : EIATTR_KPARAM_INFO
	.align		4
.L_19:
        /*0048*/ 	.byte	0x04, 0x17
        /*004a*/ 	.short	(.L_21 - .L_20)
.L_20:
        /*004c*/ 	.word	0x00000000
        /*0050*/ 	.short	0x000a
        /*0052*/ 	.short	0x0050
        /*0054*/ 	.byte	0x00, 0xf4, 0x21, 0x00


	//----- nvinfo : EIATTR_KPARAM_INFO
	.align		4
.L_21:
        /*0058*/ 	.byte	0x04, 0x17
        /*005a*/ 	.short	(.L_23 - .L_22)
.L_22:
        /*005c*/ 	.word	0x00000000
        /*0060*/ 	.short	0x0009
        /*0062*/ 	.short	0x0048
        /*0064*/ 	.byte	0x00, 0xf4, 0x21, 0x00


	//----- nvinfo : EIATTR_KPARAM_INFO
	.align		4
.L_23:
        /*0068*/ 	.byte	0x04, 0x17
        /*006a*/ 	.short	(.L_25 - .L_24)
.L_24:
        /*006c*/ 	.word	0x00000000
        /*0070*/ 	.short	0x0008
        /*0072*/ 	.short	0x0040
        /*0074*/ 	.byte	0x00, 0xf4, 0x21, 0x00


	//----- nvinfo : EIATTR_KPARAM_INFO
	.align		4
.L_25:
        /*0078*/ 	.byte	0x04, 0x17
        /*007a*/ 	.short	(.L_27 - .L_26)
.L_26:
        /*007c*/ 	.word	0x00000000
        /*0080*/ 	.short	0x0007
        /*0082*/ 	.short	0x0038
        /*0084*/ 	.byte	0x00, 0xf4, 0x21, 0x00


	//----- nvinfo : EIATTR_KPARAM_INFO
	.align		4
.L_27:
        /*0088*/ 	.byte	0x04, 0x17
        /*008a*/ 	.short	(.L_29 - .L_28)
.L_28:
        /*008c*/ 	.word	0x00000000
        /*0090*/ 	.short	0x0006
        /*0092*/ 	.short	0x0030
        /*0094*/ 	.byte	0x00, 0xf4, 0x21, 0x00


	//----- nvinfo : EIATTR_KPARAM_INFO
	.align		4
.L_29:
        /*0098*/ 	.byte	0x04, 0x17
        /*009a*/ 	.short	(.L_31 - .L_30)
.L_30:
        /*009c*/ 	.word	0x00000000
        /*00a0*/ 	.short	0x0005
        /*00a2*/ 	.short	0x0028
        /*00a4*/ 	.byte	0x00, 0xf4, 0x21, 0x00


	//----- nvinfo : EIATTR_KPARAM_INFO
	.align		4
.L_31:
        /*00a8*/ 	.byte	0x04, 0x17
        /*00aa*/ 	.short	(.L_33 - .L_32)
.L_32:
        /*00ac*/ 	.word	0x00000000
        /*00b0*/ 	.short	0x0004
        /*00b2*/ 	.short	0x0020
        /*00b4*/ 	.byte	0x00, 0xf4, 0x21, 0x00


	//----- nvinfo : EIATTR_KPARAM_INFO
	.align		4
.L_33:
        /*00b8*/ 	.byte	0x04, 0x17
        /*00ba*/ 	.short	(.L_35 - .L_34)
.L_34:
        /*00bc*/ 	.word	0x00000000
        /*00c0*/ 	.short	0x0003
        /*00c2*/ 	.short	0x0018
        /*00c4*/ 	.byte	0x00, 0xf4, 0x21, 0x00


	//----- nvinfo : EIATTR_KPARAM_INFO
	.align		4
.L_35:
        /*00c8*/ 	.byte	0x04, 0x17
        /*00ca*/ 	.short	(.L_37 - .L_36)
.L_36:
        /*00cc*/ 	.word	0x00000000
        /*00d0*/ 	.short	0x0002
        /*00d2*/ 	.short	0x0010
        /*00d4*/ 	.byte	0x00, 0xf4, 0x21, 0x00


	//----- nvinfo : EIATTR_KPARAM_INFO
	.align		4
.L_37:
        /*00d8*/ 	.byte	0x04, 0x17
        /*00da*/ 	.short	(.L_39 - .L_38)
.L_38:
        /*00dc*/ 	.word	0x00000000
        /*00e0*/ 	.short	0x0001
        /*00e2*/ 	.short	0x0008
        /*00e4*/ 	.byte	0x00, 0xf4, 0x21, 0x00


	//----- nvinfo : EIATTR_KPARAM_INFO
	.align		4
.L_39:
        /*00e8*/ 	.byte	0x04, 0x17
        /*00ea*/ 	.short	(.L_41 - .L_40)
.L_40:
        /*00ec*/ 	.word	0x00000000
        /*00f0*/ 	.short	0x0000
        /*00f2*/ 	.short	0x0000
        /*00f4*/ 	.byte	0x00, 0xf4, 0x21, 0x00


	//----- nvinfo : EIATTR_SPARSE_MMA_MASK
	.align		4
.L_41:
        /*00f8*/ 	.byte	0x03, 0x50
        /*00fa*/ 	.short	0x0000


	//----- nvinfo : EIATTR_MAXREG_COUNT
	.align		4
        /*00fc*/ 	.byte	0x03, 0x1b
        /*00fe*/ 	.short	0x00ff


	//----- nvinfo : EIATTR_EXIT_INSTR_OFFSETS
	.align		4
        /*0100*/ 	.byte	0x04, 0x1c
        /*0102*/ 	.short	(.L_43 - .L_42)


	//   ....[0]....
.L_42:
        /*0104*/ 	.word	0x00000840


	//   ....[1]....
        /*0108*/ 	.word	0x00000860


	//----- nvinfo : EIATTR_REQNTID
	.align		4
.L_43:
        /*010c*/ 	.byte	0x04, 0x10
        /*010e*/ 	.short	(.L_45 - .L_44)
.L_44:
        /*0110*/ 	.word	0x00000080
        /*0114*/ 	.word	0x00000001
        /*0118*/ 	.word	0x00000001


	//----- nvinfo : EIATTR_CBANK_PARAM_SIZE
	.align		4
.L_45:
        /*011c*/ 	.byte	0x03, 0x19
        /*011e*/ 	.short	0x0074


	//----- nvinfo : EIATTR_PARAM_CBANK
	.align		4
        /*0120*/ 	.byte	0x04, 0x0a
        /*0122*/ 	.short	(.L_47 - .L_46)
	.align		4
.L_46:
        /*0124*/ 	.word	index@(.nv.constant0.triton_poi_fused__native_batch_norm_legit_no_training_cat_relu_80)
        /*0128*/ 	.short	0x0210
        /*012a*/ 	.short	0x0074


	//----- nvinfo : EIATTR_SW_WAR
	.align		4
.L_47:
        /*012c*/ 	.byte	0x04, 0x36
        /*012e*/ 	.short	(.L_49 - .L_48)
.L_48:
        /*0130*/ 	.word	0x00000008
.L_49:


//--------------------- .nv.callgraph             --------------------------
	.section	.nv.callgraph,"",@"SHT_CUDA_CALLGRAPH"
	.align	4
	.sectionentsize	8
	.align		4
        /*0000*/ 	.word	0x00000000
	.align		4
        /*0004*/ 	.word	0xffffffff
	.align		4
        /*0008*/ 	.word	0x00000000
	.align		4
        /*000c*/ 	.word	0xfffffffe
	.align		4
        /*0010*/ 	.word	0x00000000
	.align		4
        /*0014*/ 	.word	0xfffffffd
	.align		4
        /*0018*/ 	.word	0x00000000
	.align		4
        /*001c*/ 	.word	0xfffffffc


//--------------------- .nv.constant4             --------------------------
	.section	.nv.constant4,"a",@progbits
	.align	8
	.align		8
.nv.constant4:
        /*0000*/ 	.dword	_$_str
	.align		8
        /*0008*/ 	.dword	_$_str_$_2


//--------------------- .text.triton_poi_fused__native_batch_norm_legit_no_training_cat_relu_80 --------------------------
	.section	.text.triton_poi_fused__native_batch_norm_legit_no_training_cat_relu_80,"ax",@progbits
	.align	128
        .global         triton_poi_fused__native_batch_norm_legit_no_training_cat_relu_80
        .type           triton_poi_fused__native_batch_norm_legit_no_training_cat_relu_80,@function
        .size           triton_poi_fused__native_batch_norm_legit_no_training_cat_relu_80,(.L_x_1 - triton_poi_fused__native_batch_norm_legit_no_training_cat_relu_80)
        .other          triton_poi_fused__native_batch_norm_legit_no_training_cat_relu_80,@"STO_CUDA_ENTRY STV_DEFAULT"
triton_poi_fused__native_batch_norm_legit_no_training_cat_relu_80:
.text.triton_poi_fused__native_batch_norm_legit_no_training_cat_relu_80:
[----:B------:R-:W0:Y:S01]  /*0000*/  LDC R1, c[0x0][0x28] ;  /* 0x00000a00ff017b82 */ /* 0x000e220000000800 */
[----:B------:R-:W1:Y:S01]  /*0010*/  S2R R2, SR_TID.X ;  /* 0x0000000000027919 */ /* 0x000e620000002100 */
[----:B------:R-:W-:Y:S01]  /*0020*/  IMAD.MOV.U32 R6, RZ, RZ, RZ ;  /* 0x000000ffff067224 */ /* 0x000fe200078e00ff */
[----:B------:R-:W-:Y:S01]  /*0030*/  ULDC.64 UR4, c[0x0][0x240] ;  /* 0x0000900000047ab9 */ /* 0x000fe20000000a00 */
[----:B------:R-:W-:Y:S01]  /*0040*/  ULDC.64 UR8, c[0x0][0x238] ;  /* 0x00008e0000087ab9 */ /* 0x000fe20000000a00 */
[----:B------:R-:W2:Y:S01]  /*0050*/  S2R R3, SR_CTAID.X ;  /* 0x0000000000037919 */ /* 0x000ea20000002500 */
[----:B------:R-:W-:Y:S01]  /*0060*/  ULDC.64 UR6, c[0x0][0x230] ;  /* 0x00008c0000067ab9 */ /* 0x000fe20000000a00 */
[----:B------:R-:W-:Y:S01]  /*0070*/  ULDC.64 UR10, c[0x0][0x248] ;  /* 0x00009200000a7ab9 */ /* 0x000fe20000000a00 */
[----:B-1----:R-:W-:-:S05]  /*0080*/  LOP3.LUT R2, R2, 0x7f, RZ, 0xc0, !PT ;  /* 0x0000007f02027812 */ /* 0x002fca00078ec0ff */
[----:B--2---:R-:W-:-:S05]  /*0090*/  IMAD R3, R3, 0x80, R2 ;  /* 0x0000008003037824 */ /* 0x004fca00078e0202 */
[----:B------:R-:W-:-:S04]  /*00a0*/  SHF.R.S32.HI R2, RZ, 0x1f, R3 ;  /* 0x0000001fff027819 */ /* 0x000fc80000011403 */
[----:B------:R-:W-:Y:S01]  /*00b0*/  LEA.HI R0, R2, R3, RZ, 0x2 ;  /* 0x0000000302007211 */ /* 0x000fe200078f10ff */
[----:B------:R-:W-:-:S03]  /*00c0*/  IMAD.MOV.U32 R2, RZ, RZ, RZ ;  /* 0x000000ffff027224 */ /* 0x000fc600078e00ff */
[----:B------:R-:W-:-:S05]  /*00d0*/  SHF.R.S32.HI R7, RZ, 0x2, R0 ;  /* 0x00000002ff077819 */ /* 0x000fca0000011400 */
[----:B------:R-:W-:-:S04]  /*00e0*/  IMAD.HI R4, R7, -0x4de9bd37, R6 ;  /* 0xb21642c907047827 */ /* 0x000fc800078e0206 */
[C---:B------:R-:W-:Y:S01]  /*00f0*/  IMAD.HI R6, R3.reuse, -0x4de9bd37, R2 ;  /* 0xb21642c903067827 */ /* 0x040fe200078e0202 */
[----:B------:R-:W-:Y:S02]  /*0100*/  SHF.R.U32.HI R5, RZ, 0x1f, R4 ;  /* 0x0000001fff057819 */ /* 0x000fe40000011604 */
[----:B------:R-:W-:Y:S02]  /*0110*/  LOP3.LUT R2, R0, 0xfffffffc, RZ, 0xc0, !PT ;  /* 0xfffffffc00027812 */ /* 0x000fe400078ec0ff */
[----:B------:R-:W-:Y:S02]  /*0120*/  SHF.R.U32.HI R9, RZ, 0x1f, R6 ;  /* 0x0000001fff097819 */ /* 0x000fe40000011606 */
[----:B------:R-:W-:Y:S01]  /*0130*/  LEA.HI.SX32 R13, R4, R5, 0x17 ;  /* 0x00000005040d7211 */ /* 0x000fe200078fbaff */
[----:B------:R-:W-:Y:S01]  /*0140*/  IMAD.IADD R2, R3, 0x1, -R2 ;  /* 0x0000000103027824 */ /* 0x000fe200078e0a02 */
[----:B------:R-:W-:-:S03]  /*0150*/  LEA.HI.SX32 R5, R6, R9, 0x15 ;  /* 0x0000000906057211 */ /* 0x000fc600078faaff */
[----:B------:R-:W-:Y:S02]  /*0160*/  IMAD R13, R13, -0x2e0, R7 ;  /* 0xfffffd200d0d7824 */ /* 0x000fe400078e0207 */
[----:B------:R-:W-:Y:S02]  /*0170*/  IMAD R7, R5, 0x80, R2 ;  /* 0x0000008005077824 */ /* 0x000fe400078e0202 */
[C---:B------:R-:W-:Y:S01]  /*0180*/  IMAD.SHL.U32 R0, R13.reuse, 0x4, RZ ;  /* 0x000000040d007824 */ /* 0x040fe200078e00ff */
[----:B------:R-:W-:Y:S02]  /*0190*/  LOP3.LUT R20, R13, 0xffffffe0, RZ, 0xc0, !PT ;  /* 0xffffffe00d147812 */ /* 0x000fe400078ec0ff */
[----:B------:R-:W-:Y:S02]  /*01a0*/  SHF.R.S32.HI R9, RZ, 0x1f, R7 ;  /* 0x0000001fff097819 */ /* 0x000fe40000011407 */
[----:B------:R-:W-:Y:S02]  /*01b0*/  IADD3 R7, P0, R0, R7, RZ ;  /* 0x0000000700077210 */ /* 0x000fe40007f1e0ff */
[----:B------:R-:W-:-:S02]  /*01c0*/  ISETP.NE.AND P3, PT, R20, 0x2a0, PT ;  /* 0x000002a01400780c */ /* 0x000fc40003f65270 */
[----:B------:R-:W-:Y:S01]  /*01d0*/  LEA.HI.X.SX32 R8, R0, R9, 0x1, P0 ;  /* 0x0000000900087211 */ /* 0x000fe200000f0eff */
[----:B------:R-:W-:Y:S01]  /*01e0*/  IMAD.SHL.U32 R4, R7, 0x4, RZ ;  /* 0x0000000407047824 */ /* 0x000fe200078e00ff */
[----:B------:R-:W-:Y:S01]  /*01f0*/  ISETP.LT.AND P5, PT, R3, 0x2e00, !P3 ;  /* 0x00002e000300780c */ /* 0x000fe20005fa1270 */
[----:B------:R-:W-:Y:S01]  /*0200*/  IMAD.MOV.U32 R9, RZ, RZ, RZ ;  /* 0x000000ffff097224 */ /* 0x000fe200078e00ff */
[----:B------:R-:W-:Y:S02]  /*0210*/  SHF.L.U64.HI R8, R7, 0x2, R8 ;  /* 0x0000000207087819 */ /* 0x000fe40000010208 */
[----:B------:R-:W-:-:S04]  /*0220*/  IADD3 R10, P0, R4, UR4, RZ ;  /* 0x00000004040a7c10 */ /* 0x000fc8000ff1e0ff */
[----:B------:R-:W-:Y:S01]  /*0230*/  IADD3.X R11, R8, UR5, RZ, P0, !PT ;  /* 0x00000005080b7c10 */ /* 0x000fe200087fe4ff */
[----:B------:R-:W-:-:S04]  /*0240*/  ULDC.64 UR4, c[0x0][0x208] ;  /* 0x0000820000047ab9 */ /* 0x000fc80000000a00 */
[----:B------:R1:W2:Y:S01]  /*0250*/  @P5 LDG.E R9, desc[UR4][R10.64+-0x2a00] ;  /* 0xffd600040a095981 */ /* 0x0002a2000c1e1900 */
[----:B------:R-:W-:Y:S02]  /*0260*/  ISETP.GE.AND P0, PT, R3, 0x2e00, PT ;  /* 0x00002e000300780c */ /* 0x000fe40003f06270 */
[----:B------:R-:W-:Y:S02]  /*0270*/  IADD3 R16, P2, R4, UR8, RZ ;  /* 0x0000000804107c10 */ /* 0x000fe4000ff5e0ff */
[----:B------:R-:W-:Y:S02]  /*0280*/  ISETP.GT.AND P4, PT, R13, 0x2bf, !P0 ;  /* 0x000002bf0d00780c */ /* 0x000fe40004784270 */
[----:B------:R-:W-:Y:S02]  /*0290*/  IADD3 R6, P1, R4, UR6, RZ ;  /* 0x0000000604067c10 */ /* 0x000fe4000ff3e0ff */
[----:B------:R-:W-:Y:S01]  /*02a0*/  IADD3 R18, P6, R4, UR10, RZ ;  /* 0x0000000a04127c10 */ /* 0x000fe2000ffde0ff */
[----:B-1----:R-:W-:Y:S01]  /*02b0*/  IMAD.MOV.U32 R10, RZ, RZ, RZ ;  /* 0x000000ffff0a7224 */ /* 0x002fe200078e00ff */
[----:B------:R-:W-:Y:S01]  /*02c0*/  IADD3.X R17, R8, UR9, RZ, P2, !PT ;  /* 0x0000000908117c10 */ /* 0x000fe200097fe4ff */
[----:B------:R-:W-:Y:S01]  /*02d0*/  IMAD.MOV.U32 R2, RZ, RZ, RZ ;  /* 0x000000ffff027224 */ /* 0x000fe200078e00ff */
[----:B------:R-:W-:Y:S01]  /*02e0*/  IADD3.X R7, R8, UR7, RZ, P1, !PT ;  /* 0x0000000708077c10 */ /* 0x000fe20008ffe4ff */
[----:B------:R-:W-:Y:S01]  /*02f0*/  IMAD.MOV.U32 R0, RZ, RZ, RZ ;  /* 0x000000ffff007224 */ /* 0x000fe200078e00ff */
[C---:B------:R-:W-:Y:S01]  /*0300*/  ISETP.NE.AND P2, PT, R20.reuse, 0x280, PT ;  /* 0x000002801400780c */ /* 0x040fe20003f45270 */
[----:B------:R-:W-:Y:S01]  /*0310*/  ULDC.64 UR8, c[0x0][0x228] ;  /* 0x00008a0000087ab9 */ /* 0x000fe20000000a00 */
[----:B------:R-:W-:Y:S01]  /*0320*/  ISETP.NE.AND P1, PT, R20, 0x260, PT ;  /* 0x000002601400780c */ /* 0x000fe20003f25270 */
[----:B------:R-:W-:Y:S01]  /*0330*/  ULDC.64 UR6, c[0x0][0x220] ;  /* 0x0000880000067ab9 */ /* 0x000fe20000000a00 */
[----:B------:R-:W-:-:S02]  /*0340*/  IADD3.X R19, R8, UR11, RZ, P6, !PT ;  /* 0x0000000b08137c10 */ /* 0x000fc4000b7fe4ff */
[----:B------:R-:W-:-:S03]  /*0350*/  ISETP.LT.AND P6, PT, R3, 0x2e00, !P2 ;  /* 0x00002e000300780c */ /* 0x000fc600057c1270 */
[----:B------:R1:W3:Y:S10]  /*0360*/  @P4 LDG.E R10, desc[UR4][R18.64+-0x2c00] ;  /* 0xffd40004120a4981 */ /* 0x0002f4000c1e1900 */
[----:B------:R4:W5:Y:S01]  /*0370*/  @P6 LDG.E R2, desc[UR4][R16.64+-0x2800] ;  /* 0xffd8000410026981 */ /* 0x000962000c1e1900 */
[----:B------:R-:W-:Y:S01]  /*0380*/  IMAD.MOV.U32 R12, RZ, RZ, RZ ;  /* 0x000000ffff0c7224 */ /* 0x000fe200078e00ff */
[----:B-1----:R-:W1:Y:S01]  /*0390*/  LDC.64 R18, c[0x0][0x258] ;  /* 0x00009600ff127b82 */ /* 0x002e620000000a00 */
[----:B--2---:R-:W-:-:S02]  /*03a0*/  SEL R9, R9, RZ, P5 ;  /* 0x000000ff09097207 */ /* 0x004fc40002800000 */
[----:B------:R-:W-:-:S13]  /*03b0*/  ISETP.LT.AND P5, PT, R3, 0x2e00, !P1 ;  /* 0x00002e000300780c */ /* 0x000fda0004fa1270 */
[----:B------:R2:W2:Y:S01]  /*03c0*/  @P5 LDG.E R0, desc[UR4][R6.64+-0x2600] ;  /* 0xffda000406005981 */ /* 0x0004a2000c1e1900 */
[----:B---3--:R-:W-:Y:S01]  /*03d0*/  @P3 SEL R9, R10, RZ, P4 ;  /* 0x000000ff0a093207 */ /* 0x008fe20002000000 */
[----:B----4-:R-:W-:Y:S01]  /*03e0*/  IMAD.MOV.U32 R17, RZ, RZ, RZ ;  /* 0x000000ffff117224 */ /* 0x010fe200078e00ff */
[----:B------:R-:W-:Y:S02]  /*03f0*/  IADD3 R14, P4, R4, UR8, RZ ;  /* 0x00000008040e7c10 */ /* 0x000fe4000ff9e0ff */
[----:B-----5:R-:W-:Y:S01]  /*0400*/  SEL R22, R2, RZ, P6 ;  /* 0x000000ff02167207 */ /* 0x020fe20003000000 */
[----:B-1----:R-:W-:Y:S01]  /*0410*/  IMAD.WIDE R18, R13, 0x4, R18 ;  /* 0x000000040d127825 */ /* 0x002fe200078e0212 */
[----:B------:R-:W-:Y:S01]  /*0420*/  IADD3 R10, P3, R4, UR6, RZ ;  /* 0x00000006040a7c10 */ /* 0x000fe2000ff7e0ff */
[----:B--2---:R-:W1:Y:S01]  /*0430*/  LDC.64 R6, c[0x0][0x210] ;  /* 0x00008400ff067b82 */ /* 0x004e620000000a00 */
[----:B------:R-:W-:Y:S02]  /*0440*/  IADD3.X R15, R8, UR9, RZ, P4, !PT ;  /* 0x00000009080f7c10 */ /* 0x000fe4000a7fe4ff */
[----:B------:R-:W-:Y:S01]  /*0450*/  IADD3.X R11, R8, UR7, RZ, P3, !PT ;  /* 0x00000007080b7c10 */ /* 0x000fe20009ffe4ff */
[----:B------:R-:W-:Y:S01]  /*0460*/  IMAD.MOV.U32 R2, RZ, RZ, RZ ;  /* 0x000000ffff027224 */ /* 0x000fe200078e00ff */
[C---:B------:R-:W-:Y:S01]  /*0470*/  ISETP.NE.AND P4, PT, R20.reuse, 0x240, PT ;  /* 0x000002401400780c */ /* 0x040fe20003f85270 */
[----:B------:R-:W-:Y:S01]  /*0480*/  ULDC.64 UR6, c[0x0][0x218] ;  /* 0x0000860000067ab9 */ /* 0x000fe20000000a00 */
[----:B------:R-:W-:-:S02]  /*0490*/  ISETP.NE.AND P3, PT, R20, 0x220, PT ;  /* 0x000002201400780c */ /* 0x000fc40003f65270 */
[----:B------:R-:W-:Y:S01]  /*04a0*/  ISETP.LT.AND P6, PT, R3, 0x2e00, !P4 ;  /* 0x00002e000300780c */ /* 0x000fe200067c1270 */
[----:B------:R-:W2:-:S12]  /*04b0*/  @!P0 LDG.E.EL R2, desc[UR4][R18.64] ;  /* 0x0000000412028981 */ /* 0x000e98000c2e1900 */
[----:B------:R3:W4:Y:S01]  /*04c0*/  @P6 LDG.E R17, desc[UR4][R14.64+-0x2400] ;  /* 0xffdc00040e116981 */ /* 0x000722000c1e1900 */
[----:B------:R-:W-:Y:S01]  /*04d0*/  IMAD R16, R5, -0xb80, R3 ;  /* 0xfffff48005107824 */ /* 0x000fe200078e0203 */
[----:B------:R-:W-:Y:S01]  /*04e0*/  SEL R0, R0, RZ, P5 ;  /* 0x000000ff00007207 */ /* 0x000fe20002800000 */
[----:B---3--:R-:W3:Y:S01]  /*04f0*/  LDC.64 R14, c[0x0][0x268] ;  /* 0x00009a00ff0e7b82 */ /* 0x008ee20000000a00 */
[----:B------:R-:W-:-:S13]  /*0500*/  ISETP.LT.AND P5, PT, R3, 0x2e00, !P3 ;  /* 0x00002e000300780c */ /* 0x000fda0005fa1270 */
[----:B------:R5:W2:Y:S01]  /*0510*/  @P5 LDG.E R12, desc[UR4][R10.64+-0x2200] ;  /* 0xffde00040a0c5981 */ /* 0x000aa2000c1e1900 */
[----:B------:R-:W-:Y:S02]  /*0520*/  @P1 SEL R0, R22, R9, !P2 ;  /* 0x0000000916001207 */ /* 0x000fe40005000000 */
[----:B------:R-:W-:Y:S01]  /*0530*/  IADD3 R4, P1, R4, UR6, RZ ;  /* 0x0000000604047c10 */ /* 0x000fe2000ff3e0ff */
[----:B------:R-:W-:-:S03]  /*0540*/  IMAD R21, R5, 0x800, R16 ;  /* 0x0000080005157824 */ /* 0x000fc600078e0210 */
[----:B------:R-:W-:Y:S02]  /*0550*/  IADD3.X R5, R8, UR7, RZ, P1, !PT ;  /* 0x0000000708057c10 */ /* 0x000fe40008ffe4ff */
[----:B------:R-:W3:Y:S01]  /*0560*/  LDC.64 R8, c[0x0][0x250] ;  /* 0x00009400ff087b82 */ /* 0x000ee20000000a00 */
[----:B------:R-:W-:Y:S02]  /*0570*/  ISETP.NE.AND P1, PT, R20, 0x200, PT ;  /* 0x000002001400780c */ /* 0x000fe40003f25270 */
[----:B------:R-:W-:-:S05]  /*0580*/  ISETP.GE.AND P2, PT, R13, 0x200, PT ;  /* 0x000002000d00780c */ /* 0x000fca0003f46270 */
[----:B-----5:R-:W5:Y:S01]  /*0590*/  LDC.64 R10, c[0x0][0x260] ;  /* 0x00009800ff0a7b82 */ /* 0x020f620000000a00 */
[----:B-1----:R-:W-:Y:S01]  /*05a0*/  IMAD.WIDE R18, R21, 0x4, R6 ;  /* 0x0000000415127825 */ /* 0x002fe200078e0206 */
[----:B------:R-:W-:Y:S02]  /*05b0*/  CS2R R6, SRZ ;  /* 0x0000000000067805 */ /* 0x000fe4000001ff00 */
[----:B----4-:R-:W-:Y:S02]  /*05c0*/  SEL R17, R17, RZ, P6 ;  /* 0x000000ff11117207 */ /* 0x010fe40003000000 */
[----:B------:R-:W-:Y:S01]  /*05d0*/  ISETP.LT.AND P6, PT, R3, 0x2e00, !P1 ;  /* 0x00002e000300780c */ /* 0x000fe20004fc1270 */
[----:B------:R-:W-:Y:S02]  /*05e0*/  IMAD.MOV.U32 R16, RZ, RZ, RZ ;  /* 0x000000ffff107224 */ /* 0x000fe400078e00ff */
[----:B0--3--:R-:W-:-:S04]  /*05f0*/  IMAD.WIDE R8, R13, 0x4, R8 ;  /* 0x000000040d087825 */ /* 0x009fc800078e0208 */
[C---:B------:R-:W-:Y:S01]  /*0600*/  IMAD.WIDE R14, R13.reuse, 0x4, R14 ;  /* 0x000000040d0e7825 */ /* 0x040fe200078e020e */
[----:B------:R-:W3:Y:S05]  /*0610*/  @!P0 LDG.E.EL R16, desc[UR4][R8.64] ;  /* 0x0000000408108981 */ /* 0x000eea000c2e1900 */
[----:B------:R0:W4:Y:S01]  /*0620*/  @P6 LDG.E R7, desc[UR4][R4.64+-0x2000] ;  /* 0xffe0000404076981 */ /* 0x000122000c1e1900 */
[----:B-----5:R-:W-:-:S04]  /*0630*/  IMAD.WIDE R10, R13, 0x4, R10 ;  /* 0x000000040d0a7825 */ /* 0x020fc800078e020a */
[----:B------:R-:W-:Y:S02]  /*0640*/  IMAD.MOV.U32 R13, RZ, RZ, RZ ;  /* 0x000000ffff0d7224 */ /* 0x000fe400078e00ff */
[----:B------:R-:W-:Y:S02]  /*0650*/  IMAD.MOV.U32 R20, RZ, RZ, RZ ;  /* 0x000000ffff147224 */ /* 0x000fe400078e00ff */
[----:B--2---:R-:W-:Y:S01]  /*0660*/  FADD R2, R2, 9.9999997473787516356e-06 ;  /* 0x3727c5ac02027421 */ /* 0x004fe20000000000 */
[----:B0-----:R-:W0:Y:S01]  /*0670*/  LDC.64 R4, c[0x0][0x270] ;  /* 0x00009c00ff047b82 */ /* 0x001e220000000a00 */
[----:B------:R-:W2:Y:S04]  /*0680*/  @!P0 LDG.E.EL R13, desc[UR4][R10.64] ;  /* 0x000000040a0d8981 */ /* 0x000ea8000c2e1900 */
[----:B------:R-:W2:Y:S01]  /*0690*/  @!P0 LDG.E.EL R20, desc[UR4][R14.64] ;  /* 0x000000040e148981 */ /* 0x000ea2000c2e1900 */
[----:B------:R-:W-:-:S02]  /*06a0*/  SEL R12, R12, RZ, P5 ;  /* 0x000000ff0c0c7207 */ /* 0x000fc40002800000 */
[----:B------:R-:W-:-:S13]  /*06b0*/  ISETP.LT.AND P5, PT, R3, 0x2e00, !P2 ;  /* 0x00002e000300780c */ /* 0x000fda00057a1270 */
[----:B------:R1:W5:Y:S02]  /*06c0*/  @P5 LDG.E R6, desc[UR4][R18.64] ;  /* 0x0000000412065981 */ /* 0x000364000c1e1900 */
[----:B-1----:R-:W1:Y:S01]  /*06d0*/  MUFU.SQRT R18, R2 ;  /* 0x0000000200127308 */ /* 0x002e620000002000 */
[----:B------:R-:W-:Y:S02]  /*06e0*/  @P3 SEL R12, R17, R0, !P4 ;  /* 0x00000000110c3207 */ /* 0x000fe40006000000 */
[C---:B-1----:R-:W-:Y:S02]  /*06f0*/  FSETP.GT.AND P3, PT, R18.reuse, 8.50705917302346158658e+37, PT ;  /* 0x7e8000001200780b */ /* 0x042fe40003f64000 */
[----:B------:R-:W-:-:S11]  /*0700*/  FSETP.GEU.AND P4, PT, R18, 1.175494350822287508e-38, PT ;  /* 0x008000001200780b */ /* 0x000fd60003f8e000 */
[----:B------:R-:W-:-:S04]  /*0710*/  @P3 FMUL R18, R18, 0.25 ;  /* 0x3e80000012123820 */ /* 0x000fc80000400000 */
[----:B------:R-:W-:Y:S01]  /*0720*/  @!P4 FMUL R18, R18, 16777216 ;  /* 0x4b8000001212c820 */ /* 0x000fe20000400000 */
[----:B------:R-:W-:-:S05]  /*0730*/  IMAD.MOV.U32 R0, RZ, RZ, 0x3e800000 ;  /* 0x3e800000ff007424 */ /* 0x000fca00078e00ff */
[----:B------:R-:W1:Y:S01]  /*0740*/  MUFU.RCP R18, R18 ;  /* 0x0000001200127308 */ /* 0x000e620000001000 */
[----:B------:R-:W-:Y:S02]  /*0750*/  FSEL R11, R0, 1, P3 ;  /* 0x3f800000000b7808 */ /* 0x000fe40001800000 */
[----:B----4-:R-:W-:-:S03]  /*0760*/  SEL R15, R7, RZ, P6 ;  /* 0x000000ff070f7207 */ /* 0x010fc60003000000 */
[----:B------:R-:W-:-:S04]  /*0770*/  @!P4 FMUL R11, R11, 16777216 ;  /* 0x4b8000000b0bc820 */ /* 0x000fc80000400000 */
[----:B-1----:R-:W-:Y:S01]  /*0780*/  FMUL R11, R18, R11 ;  /* 0x0000000b120b7220 */ /* 0x002fe20000400000 */
[----:B0-----:R-:W-:Y:S01]  /*0790*/  IMAD.WIDE R4, R3, 0x4, R4 ;  /* 0x0000000403047825 */ /* 0x001fe200078e0204 */
[----:B-----5:R-:W-:Y:S02]  /*07a0*/  SEL R9, R6, RZ, P5 ;  /* 0x000000ff06097207 */ /* 0x020fe40002800000 */
[----:B------:R-:W0:Y:S01]  /*07b0*/  LDC.64 R6, c[0x0][0x278] ;  /* 0x00009e00ff067b82 */ /* 0x000e220000000a00 */
[----:B------:R-:W-:-:S05]  /*07c0*/  @P2 SEL R9, R15, R12, !P1 ;  /* 0x0000000c0f092207 */ /* 0x000fca0004800000 */
[----:B---3--:R-:W-:-:S04]  /*07d0*/  FADD R16, R9, -R16 ;  /* 0x8000001009107221 */ /* 0x008fc80000000000 */
[----:B------:R-:W-:-:S04]  /*07e0*/  FMUL R11, R16, R11 ;  /* 0x0000000b100b7220 */ /* 0x000fc80000400000 */
[----:B--2---:R-:W-:Y:S01]  /*07f0*/  FFMA R11, R11, R13, R20 ;  /* 0x0000000d0b0b7223 */ /* 0x004fe20000000014 */
[----:B------:R1:W-:Y:S04]  /*0800*/  @!P0 STG.E desc[UR4][R4.64], R9 ;  /* 0x0000000904008986 */ /* 0x0003e8000c101904 */
[----:B------:R-:W-:-:S04]  /*0810*/  FSETP.GEU.AND P1, PT, R11, RZ, PT ;  /* 0x000000ff0b00720b */ /* 0x000fc80003f2e000 */
[----:B------:R-:W-:Y:S01]  /*0820*/  FSEL R11, R11, RZ, P1 ;  /* 0x000000ff0b0b7208 */ /* 0x000fe20000800000 */
[----:B0-----:R-:W-:Y:S01]  /*0830*/  IMAD.WIDE R6, R3, 0x4, R6 ;  /* 0x0000000403067825 */ /* 0x001fe200078e0206 */
[----:B------:R-:W-:Y:S07]  /*0840*/  @P0 EXIT ;  /* 0x000000000000094d */ /* 0x000fee0003800000 */
[----:B------:R-:W-:Y:S01]  /*0850*/  STG.E desc[UR4][R6.64], R11 ;  /* 0x0000000b06007986 */ /* 0x000fe2000c101904 */
[----:B------:R-:W-:Y:S05]  /*0860*/  EXIT ;  /* 0x000000000000794d */ /* 0x000fea0003800000 */
.L_x_0:
[----:B------:R-:W-:-:S00]  /*0870*/  BRA `(.L_x_0) ;  /* 0xfffffffc00fc7947 */ /* 0x000fc0000383ffff */
[----:B------:R-:W-:-:S00]  /*0880*/  NOP ;  /* 0x0000000000007918 */ /* 0x000fc00000000000 */
[----:B------:R-:W-:-:S00]  /*0890*/  NOP ;  /* 0x0000000000007918 */ /* 0x000fc00000000000 */
[----:B------:R-:W-:-:S00]  /*08a0*/  NOP ;  /* 0x0000000000007918 */ /* 0x000fc00000000000 */
[----:B------:R-:W-:-:S00]  /*08b0*/  NOP ;  /* 0x0000000000007918 */ /* 0x000fc00000000000 */
[----:B------:R-:W-:-:S00]  /*08c0*/  NOP ;  /* 0x0000000000007918 */ /* 0x000fc00000000000 */
[----:B------:R-:W-:-:S00]  /*08d0*/  NOP ;  /* 0x0000000000007918 */ /* 0x000fc00000000000 */
[----:B------:R-:W-:-:S00]  /*08e0*/  NOP ;  /* 0x0000000000007918 */ /* 0x000fc00000000000 */
[----:B------:R-:W-:-:S00]  /*08f0*/  NOP ;  /* 0x0000000000007918 */ /* 0x000fc00000000000 */
.L_x_1:


//--------------------- .nv.global.init           --------------------------
	.section	.nv.global.init,"aw",@progbits
.nv.global.init:
	.type		_$_str,@object
	.size		_$_str,(_$_str_$_2 - _$_str)
_$_str:
        /*0000*/ 	.byte	0x5f, 0x5f, 0x43, 0x55, 0x44, 0x41, 0x5f, 0x46, 0x54, 0x5a, 0x00
	.type		_$_str_$_2,@object
	.size		_$_str_$_2,(.L_1 - _$_str_$_2)
_$_str_$_2:
        /*000b*/ 	.byte	0x5f, 0x5f, 0x43, 0x55, 0x44, 0x41, 0x5f, 0x50, 0x52, 0x45, 0x43, 0x5f, 0x53, 0x51, 0x52, 0x54
        /*001b*/ 	.byte	0x00
.L_1:


//--------------------- .nv.constant0.triton_poi_fused__native_batch_norm_legit_no_training_cat_relu_80 --------------------------
	.section	.nv.constant0.triton_poi_fused__native_batch_norm_legit_no_training_cat_relu_80,"a",@progbits
	.sectionflags	@""
	.align	4
.nv.constant0.triton_poi_fused__native_batch_norm_legit_no_training_cat_relu_80:
	.zero		644
